	.headerflags	@"EF_CUDA_TEXMODE_UNIFIED EF_CUDA_64BIT_ADDRESS EF_CUDA_ACCELERATORS EF_CUDA_SM90 EF_CUDA_VIRTUAL_SM(EF_CUDA_SM90)"
	.elftype	@"ET_EXEC"


//--------------------- .nv.info                  --------------------------
	.section	.nv.info,"",@"SHT_CUDA_INFO"
	.align	4


	//----- nvinfo : EIATTR_REGCOUNT
	.align		4
        /*0000*/ 	.byte	0x04, 0x2f
        /*0002*/ 	.short	(.L_1 - .L_0)
	.align		4
.L_0:
        /*0004*/ 	.word	index@(triton_poi_fused_convolution_mul_sigmoid_silu_37)
        /*0008*/ 	.word	0x00000014


	//----- nvinfo : EIATTR_MIN_STACK_SIZE
	.align		4
.L_1:
        /*000c*/ 	.byte	0x04, 0x12
        /*000e*/ 	.short	(.L_3 - .L_2)
	.align		4
.L_2:
        /*0010*/ 	.word	index@(triton_poi_fused_convolution_mul_sigmoid_silu_37)
        /*0014*/ 	.word	0x00000000


	//----- nvinfo : EIATTR_FRAME_SIZE
	.align		4
.L_3:
        /*0018*/ 	.byte	0x04, 0x11
        /*001a*/ 	.short	(.L_5 - .L_4)
	.align		4
.L_4:
        /*001c*/ 	.word	index@(triton_poi_fused_convolution_mul_sigmoid_silu_37)
        /*0020*/ 	.word	0x00000000


	//----- nvinfo : EIATTR_MIN_STACK_SIZE
	.align		4
.L_5:
        /*0024*/ 	.byte	0x04, 0x12
        /*0026*/ 	.short	(.L_7 - .L_6)
	.align		4
.L_6:
        /*0028*/ 	.word	index@(triton_poi_fused_convolution_mul_sigmoid_silu_37)
        /*002c*/ 	.word	0x00000000
.L_7:


//--------------------- .nv.info.triton_poi_fused_convolution_mul_sigmoid_silu_37 --------------------------
	.section	.nv.info.triton_poi_fused_convolution_mul_sigmoid_silu_37,"",@"SHT_CUDA_INFO"
	.sectionflags	@""
	.align	4


	//----- nvinfo : EIATTR_CUDA_API_VERSION
	.align		4
        /*0000*/ 	.byte	0x04, 0x37
        /*0002*/ 	.short	(.L_9 - .L_8)
.L_8:
        /*0004*/ 	.word	0x0000007c


	//----- nvinfo : EIATTR_KPARAM_INFO
	.align		4
.L_9:
        /*0008*/ 	.byte	0x04, 0x17
        /*000a*/ 	.short	(.L_11 - .L_10)
.L_10:
        /*000c*/ 	.word	0x00000000
        /*0010*/ 	.short	0x0003
        /*0012*/ 	.short	0x0018
        /*0014*/ 	.byte	0x00, 0xf0, 0x11, 0x00


	//----- nvinfo : EIATTR_KPARAM_INFO
	.align		4
.L_11:
        /*0018*/ 	.byte	0x04, 0x17
        /*001a*/ 	.short	(.L_13 - .L_12)
.L_12:
        /*001c*/ 	.word	0x00000000
        /*0020*/ 	.short	0x0002
        /*0022*/ 	.short	0x0010
        /*0024*/ 	.byte	0x00, 0xf4, 0x21, 0x00


	//----- nvinfo : EIATTR_KPARAM_INFO
	.align		4
.L_13:
        /*0028*/ 	.byte	0x04, 0x17
        /*002a*/ 	.short	(.L_15 - .L_14)
.L_14:
        /*002c*/ 	.word	0x00000000
        /*0030*/ 	.short	0x0001
        /*0032*/ 	.short	0x0008
        /*0034*/ 	.byte	0x00, 0xf4, 0x21, 0x00


	//----- nvinfo : EIATTR_KPARAM_INFO
	.align		4
.L_15:
        /*0038*/ 	.byte	0x04, 0x17
        /*003a*/ 	.short	(.L_17 - .L_16)
.L_16:
        /*003c*/ 	.word	0x00000000
        /*0040*/ 	.short	0x0000
        /*0042*/ 	.short	0x0000
        /*0044*/ 	.byte	0x00, 0xf4, 0x21, 0x00


	//----- nvinfo : EIATTR_SPARSE_MMA_MASK
	.align		4
.L_17:
        /*0048*/ 	.byte	0x03, 0x50
        /*004a*/ 	.short	0x0000


	//----- nvinfo : EIATTR_MAXREG_COUNT
	.align		4
        /*004c*/ 	.byte	0x03, 0x1b
        /*004e*/ 	.short	0x00ff


	//----- nvinfo : EIATTR_EXIT_INSTR_OFFSETS
	.align		4
        /*0050*/ 	.byte	0x04, 0x1c
        /*0052*/ 	.short	(.L_19 - .L_18)


	//   ....[0]....
.L_18:
        /*0054*/ 	.word	0x00000500


	//   ....[1]....
        /*0058*/ 	.word	0x00000520


	//----- nvinfo : EIATTR_REQNTID
	.align		4
.L_19:
        /*005c*/ 	.byte	0x04, 0x10
        /*005e*/ 	.short	(.L_21 - .L_20)
.L_20:
        /*0060*/ 	.word	0x00000080
        /*0064*/ 	.word	0x00000001
        /*0068*/ 	.word	0x00000001


	//----- nvinfo : EIATTR_CBANK_PARAM_SIZE
	.align		4
.L_21:
        /*006c*/ 	.byte	0x03, 0x19
        /*006e*/ 	.short	0x001c


	//----- nvinfo : EIATTR_PARAM_CBANK
	.align		4
        /*0070*/ 	.byte	0x04, 0x0a
        /*0072*/ 	.short	(.L_23 - .L_22)
	.align		4
.L_22:
        /*0074*/ 	.word	index@(.nv.constant0.triton_poi_fused_convolution_mul_sigmoid_silu_37)
        /*0078*/ 	.short	0x0210
        /*007a*/ 	.short	0x001c


	//----- nvinfo : EIATTR_SW_WAR
	.align		4
.L_23:
        /*007c*/ 	.byte	0x04, 0x36
        /*007e*/ 	.short	(.L_25 - .L_24)
.L_24:
        /*0080*/ 	.word	0x00000008
.L_25:


//--------------------- .nv.callgraph             --------------------------
	.section	.nv.callgraph,"",@"SHT_CUDA_CALLGRAPH"
	.align	4
	.sectionentsize	8
	.align		4
        /*0000*/ 	.word	0x00000000
	.align		4
        /*0004*/ 	.word	0xffffffff
	.align		4
        /*0008*/ 	.word	0x00000000
	.align		4
        /*000c*/ 	.word	0xfffffffe
	.align		4
        /*0010*/ 	.word	0x00000000
	.align		4
        /*0014*/ 	.word	0xfffffffd
	.align		4
        /*0018*/ 	.word	0x00000000
	.align		4
        /*001c*/ 	.word	0xfffffffc


//--------------------- .text.triton_poi_fused_convolution_mul_sigmoid_silu_37 --------------------------
	.section	.text.triton_poi_fused_convolution_mul_sigmoid_silu_37,"ax",@progbits
	.align	128
        .global         triton_poi_fused_convolution_mul_sigmoid_silu_37
        .type           triton_poi_fused_convolution_mul_sigmoid_silu_37,@function
        .size           triton_poi_fused_convolution_mul_sigmoid_silu_37,(.L_x_1 - triton_poi_fused_convolution_mul_sigmoid_silu_37)
        .other          triton_poi_fused_convolution_mul_sigmoid_silu_37,@"STO_CUDA_ENTRY STV_DEFAULT"
triton_poi_fused_convolution_mul_sigmoid_silu_37:
.text.triton_poi_fused_convolution_mul_sigmoid_silu_37:
[----:B------:R-:W0:Y:S02]  /*0000*/  LDC R1, c[0x0][0x28] ;  /* 0x00000a00ff017b82 */ /* 0x000e240000000800 */
[----:B------:R-:W1:Y:S01]  /*0010*/  S2R R0, SR_TID.X ;  /* 0x0000000000007919 */ /* 0x000e620000002100 */
[----:B------:R-:W2:Y:S01]  /*0020*/  LDC.64 R4, c[0x0][0x218] ;  /* 0x00008600ff047b82 */ /* 0x000ea20000000a00 */
[----:B------:R-:W-:Y:S01]  /*0030*/  ULDC.64 UR4, c[0x0][0x208] ;  /* 0x0000820000047ab9 */ /* 0x000fe20000000a00 */
[----:B------:R-:W3:Y:S06]  /*0040*/  S2R R9, SR_CTAID.X ;  /* 0x0000000000097919 */ /* 0x000eec0000002500 */
[----:B------:R-:W4:Y:S08]  /*0050*/  LDC.64 R6, c[0x0][0x210] ;  /* 0x00008400ff067b82 */ /* 0x000f300000000a00 */
[----:B------:R-:W5:Y:S01]  /*0060*/  LDC.64 R10, c[0x0][0x220] ;  /* 0x00008800ff0a7b82 */ /* 0x000f620000000a00 */
[----:B-1----:R-:W-:-:S04]  /*0070*/  SHF.L.U32 R0, R0, 0x1, RZ ;  /* 0x0000000100007819 */ /* 0x002fc800000006ff */
[----:B------:R-:W-:-:S04]  /*0080*/  LOP3.LUT R0, R0, 0xfe, RZ, 0xc0, !PT ;  /* 0x000000fe00007812 */ /* 0x000fc800078ec0ff */
[----:B---3--:R-:W-:-:S04]  /*0090*/  LEA R9, R9, R0, 0x8 ;  /* 0x0000000009097211 */ /* 0x008fc800078e40ff */
[C---:B------:R-:W-:Y:S01]  /*00a0*/  ISETP.GE.AND P0, PT, R9.reuse, 0x1800, PT ;  /* 0x000018000900780c */ /* 0x040fe20003f06270 */
[----:B------:R-:W-:-:S04]  /*00b0*/  IMAD.HI R0, R9, 0x2aaaaaab, RZ ;  /* 0x2aaaaaab09007827 */ /* 0x000fc800078e02ff */
[----:B--2---:R-:W-:Y:S01]  /*00c0*/  IMAD.WIDE R4, R9, 0x4, R4 ;  /* 0x0000000409047825 */ /* 0x004fe200078e0204 */
[----:B------:R-:W-:-:S04]  /*00d0*/  SHF.R.U32.HI R3, RZ, 0x1f, R0 ;  /* 0x0000001fff037819 */ /* 0x000fc80000011600 */
[----:B------:R-:W-:Y:S02]  /*00e0*/  LEA.HI R0, R0, R3, RZ, 0x18 ;  /* 0x0000000300007211 */ /* 0x000fe400078fc0ff */
[----:B------:R-:W-:-:S03]  /*00f0*/  CS2R R2, SRZ ;  /* 0x0000000000027805 */ /* 0x000fc6000001ff00 */
[----:B------:R-:W-:Y:S02]  /*0100*/  IMAD R13, R0, -0x600, R9 ;  /* 0xfffffa00000d7824 */ /* 0x000fe400078e0209 */
[----:B----4-:R-:W-:Y:S01]  /*0110*/  IMAD.WIDE R6, R9, 0x4, R6 ;  /* 0x0000000409067825 */ /* 0x010fe200078e0206 */
[----:B------:R-:W2:Y:S01]  /*0120*/  @!P0 LDG.E.64 R2, desc[UR4][R4.64] ;  /* 0x0000000404028981 */ /* 0x000ea2000c1e1b00 */
[----:B------:R-:W-:Y:S02]  /*0130*/  CS2R R8, SRZ ;  /* 0x0000000000087805 */ /* 0x000fe4000001ff00 */
[----:B-----5:R-:W-:Y:S01]  /*0140*/  IMAD.WIDE R10, R13, 0x4, R10 ;  /* 0x000000040d0a7825 */ /* 0x020fe200078e020a */
[----:B------:R-:W-:-:S03]  /*0150*/  CS2R R12, SRZ ;  /* 0x00000000000c7805 */ /* 0x000fc6000001ff00 */
[----:B------:R-:W3:Y:S04]  /*0160*/  @!P0 LDG.E.64 R8, desc[UR4][R6.64] ;  /* 0x0000000406088981 */ /* 0x000ee8000c1e1b00 */
[----:B------:R-:W3:Y:S01]  /*0170*/  @!P0 LDG.E.EL.64 R12, desc[UR4][R10.64] ;  /* 0x000000040a0c8981 */ /* 0x000ee2000c2e1b00 */
[----:B--2---:R-:W-:-:S04]  /*0180*/  FADD R0, RZ, -R2 ;  /* 0x80000002ff007221 */ /* 0x004fc80000000000 */
[----:B------:R-:W-:Y:S01]  /*0190*/  FMUL R14, R0, 1.4426950216293334961 ;  /* 0x3fb8aa3b000e7820 */ /* 0x000fe20000400000 */
[----:B------:R-:W-:-:S04]  /*01a0*/  FADD R0, RZ, -R3 ;  /* 0x80000003ff007221 */ /* 0x000fc80000000000 */
[----:B------:R-:W-:Y:S01]  /*01b0*/  FMUL R15, R0, 1.4426950216293334961 ;  /* 0x3fb8aa3b000f7820 */ /* 0x000fe20000400000 */
[----:B------:R-:W-:Y:S01]  /*01c0*/  FSETP.GEU.AND P1, PT, R14, -126, PT ;  /* 0xc2fc00000e00780b */ /* 0x000fe20003f2e000 */
[----:B---3--:R-:W-:Y:S01]  /*01d0*/  FADD R8, R12, R8 ;  /* 0x000000080c087221 */ /* 0x008fe20000000000 */
[----:B------:R-:W-:Y:S02]  /*01e0*/  FADD R9, R13, R9 ;  /* 0x000000090d097221 */ /* 0x000fe40000000000 */
[----:B------:R-:W-:Y:S01]  /*01f0*/  FSETP.GEU.AND P4, PT, R15, -126, PT ;  /* 0xc2fc00000f00780b */ /* 0x000fe20003f8e000 */
[----:B------:R-:W-:Y:S01]  /*0200*/  FADD R0, RZ, -R8 ;  /* 0x80000008ff007221 */ /* 0x000fe20000000000 */
[----:B------:R-:W-:Y:S01]  /*0210*/  FADD R12, RZ, -R9 ;  /* 0x80000009ff0c7221 */ /* 0x000fe20000000000 */
[----:B------:R1:W-:Y:S02]  /*0220*/  @!P0 STG.E.64 desc[UR4][R6.64], R8 ;  /* 0x0000000806008986 */ /* 0x0003e4000c101b04 */
[----:B------:R-:W-:Y:S01]  /*0230*/  FMUL R0, R0, 1.4426950216293334961 ;  /* 0x3fb8aa3b00007820 */ /* 0x000fe20000400000 */
[----:B------:R-:W-:-:S03]  /*0240*/  FMUL R12, R12, 1.4426950216293334961 ;  /* 0x3fb8aa3b0c0c7820 */ /* 0x000fc60000400000 */
[----:B------:R-:W-:Y:S01]  /*0250*/  @!P1 FMUL R14, R14, 0.5 ;  /* 0x3f0000000e0e9820 */ /* 0x000fe20000400000 */
[----:B------:R-:W-:Y:S02]  /*0260*/  FSETP.GEU.AND P2, PT, R0, -126, PT ;  /* 0xc2fc00000000780b */ /* 0x000fe40003f4e000 */
[----:B------:R-:W-:Y:S01]  /*0270*/  FSETP.GEU.AND P3, PT, R12, -126, PT ;  /* 0xc2fc00000c00780b */ /* 0x000fe20003f6e000 */
[----:B------:R-:W-:Y:S01]  /*0280*/  @!P4 FMUL R15, R15, 0.5 ;  /* 0x3f0000000f0fc820 */ /* 0x000fe20000400000 */
[----:B------:R-:W2:Y:S08]  /*0290*/  MUFU.EX2 R13, R14 ;  /* 0x0000000e000d7308 */ /* 0x000eb00000000800 */
[----:B------:R-:W3:Y:S01]  /*02a0*/  MUFU.EX2 R16, R15 ;  /* 0x0000000f00107308 */ /* 0x000ee20000000800 */
[----:B------:R-:W-:-:S02]  /*02b0*/  @!P2 FMUL R0, R0, 0.5 ;  /* 0x3f0000000000a820 */ /* 0x000fc40000400000 */
[----:B------:R-:W-:Y:S01]  /*02c0*/  @!P3 FMUL R12, R12, 0.5 ;  /* 0x3f0000000c0cb820 */ /* 0x000fe20000400000 */
[----:B--2---:R-:W-:-:S04]  /*02d0*/  @!P1 FMUL R13, R13, R13 ;  /* 0x0000000d0d0d9220 */ /* 0x004fc80000400000 */
[----:B------:R2:W4:Y:S01]  /*02e0*/  MUFU.EX2 R10, R0 ;  /* 0x00000000000a7308 */ /* 0x0005220000000800 */
[----:B------:R-:W-:Y:S01]  /*02f0*/  FADD R13, R13, 1 ;  /* 0x3f8000000d0d7421 */ /* 0x000fe20000000000 */
[----:B---3--:R-:W-:-:S06]  /*0300*/  @!P4 FMUL R16, R16, R16 ;  /* 0x000000101010c220 */ /* 0x008fcc0000400000 */
[----:B------:R-:W3:Y:S01]  /*0310*/  MUFU.EX2 R11, R12 ;  /* 0x0000000c000b7308 */ /* 0x000ee20000000800 */
[----:B------:R-:W-:Y:S01]  /*0320*/  FSETP.GT.AND P1, PT, R13, 8.50705917302346158658e+37, PT ;  /* 0x7e8000000d00780b */ /* 0x000fe20003f24000 */
[----:B--2---:R-:W-:Y:S01]  /*0330*/  HFMA2.MMA R0, -RZ, RZ, 1.625, 0 ;  /* 0x3e800000ff007435 */ /* 0x004fe200000001ff */
[----:B------:R-:W-:Y:S01]  /*0340*/  FADD R16, R16, 1 ;  /* 0x3f80000010107421 */ /* 0x000fe20000000000 */
[----:B----4-:R-:W-:-:S04]  /*0350*/  @!P2 FMUL R10, R10, R10 ;  /* 0x0000000a0a0aa220 */ /* 0x010fc80000400000 */
[----:B------:R-:W-:Y:S01]  /*0360*/  FSETP.GT.AND P2, PT, R16, 8.50705917302346158658e+37, PT ;  /* 0x7e8000001000780b */ /* 0x000fe20003f44000 */
[----:B------:R-:W-:-:S03]  /*0370*/  FADD R10, R10, 1 ;  /* 0x3f8000000a0a7421 */ /* 0x000fc60000000000 */
[----:B------:R-:W-:Y:S02]  /*0380*/  FSEL R15, R0, 1, P1 ;  /* 0x3f800000000f7808 */ /* 0x000fe40000800000 */
[----:B------:R-:W-:Y:S01]  /*0390*/  @P1 FMUL R13, R13, 0.25 ;  /* 0x3e8000000d0d1820 */ /* 0x000fe20000400000 */
[----:B---3--:R-:W-:Y:S01]  /*03a0*/  @!P3 FMUL R11, R11, R11 ;  /* 0x0000000b0b0bb220 */ /* 0x008fe20000400000 */
[----:B------:R-:W-:Y:S02]  /*03b0*/  FSETP.GT.AND P3, PT, R10, 8.50705917302346158658e+37, PT ;  /* 0x7e8000000a00780b */ /* 0x000fe40003f64000 */
[----:B------:R2:W3:Y:S01]  /*03c0*/  MUFU.RCP R12, R13 ;  /* 0x0000000d000c7308 */ /* 0x0004e20000001000 */
[----:B------:R-:W-:Y:S01]  /*03d0*/  FADD R11, R11, 1 ;  /* 0x3f8000000b0b7421 */ /* 0x000fe20000000000 */
[----:B------:R-:W-:Y:S01]  /*03e0*/  FSEL R17, R0, 1, P2 ;  /* 0x3f80000000117808 */ /* 0x000fe20001000000 */
[----:B------:R-:W-:-:S03]  /*03f0*/  @P2 FMUL R16, R16, 0.25 ;  /* 0x3e80000010102820 */ /* 0x000fc60000400000 */
[----:B------:R-:W-:-:S03]  /*0400*/  FSETP.GT.AND P4, PT, R11, 8.50705917302346158658e+37, PT ;  /* 0x7e8000000b00780b */ /* 0x000fc60003f84000 */
[----:B------:R-:W4:Y:S01]  /*0410*/  MUFU.RCP R16, R16 ;  /* 0x0000001000107308 */ /* 0x000f220000001000 */
[----:B--2---:R-:W-:Y:S01]  /*0420*/  FSEL R13, R0, 1, P3 ;  /* 0x3f800000000d7808 */ /* 0x004fe20001800000 */
[----:B------:R-:W-:Y:S01]  /*0430*/  @P3 FMUL R10, R10, 0.25 ;  /* 0x3e8000000a0a3820 */ /* 0x000fe20000400000 */
[----:B------:R-:W-:Y:S01]  /*0440*/  FSEL R0, R0, 1, P4 ;  /* 0x3f80000000007808 */ /* 0x000fe20002000000 */
[----:B---3--:R-:W-:-:S04]  /*0450*/  FMUL R15, R12, R15 ;  /* 0x0000000f0c0f7220 */ /* 0x008fc80000400000 */
[----:B------:R-:W2:Y:S02]  /*0460*/  MUFU.RCP R10, R10 ;  /* 0x0000000a000a7308 */ /* 0x000ea40000001000 */
[----:B------:R-:W-:Y:S01]  /*0470*/  @P4 FMUL R11, R11, 0.25 ;  /* 0x3e8000000b0b4820 */ /* 0x000fe20000400000 */
[----:B------:R-:W-:Y:S01]  /*0480*/  FMUL R2, R15, R2 ;  /* 0x000000020f027220 */ /* 0x000fe20000400000 */
[----:B----4-:R-:W-:-:S04]  /*0490*/  FMUL R16, R16, R17 ;  /* 0x0000001110107220 */ /* 0x010fc80000400000 */
[----:B------:R-:W3:Y:S01]  /*04a0*/  MUFU.RCP R11, R11 ;  /* 0x0000000b000b7308 */ /* 0x000ee20000001000 */
[----:B------:R-:W-:Y:S01]  /*04b0*/  FMUL R3, R16, R3 ;  /* 0x0000000310037220 */ /* 0x000fe20000400000 */
[----:B--2---:R-:W-:-:S04]  /*04c0*/  FMUL R13, R10, R13 ;  /* 0x0000000d0a0d7220 */ /* 0x004fc80000400000 */
[----:B------:R-:W-:Y:S01]  /*04d0*/  FMUL R2, R13, R2 ;  /* 0x000000020d027220 */ /* 0x000fe20000400000 */
[----:B---3--:R-:W-:-:S04]  /*04e0*/  FMUL R0, R11, R0 ;  /* 0x000000000b007220 */ /* 0x008fc80000400000 */
[----:B------:R-:W-:Y:S01]  /*04f0*/  FMUL R3, R0, R3 ;  /* 0x0000000300037220 */ /* 0x000fe20000400000 */
[----:B-1----:R-:W-:Y:S06]  /*0500*/  @P0 EXIT ;  /* 0x000000000000094d */ /* 0x002fec0003800000 */
[----:B------:R-:W-:Y:S01]  /*0510*/  STG.E.64 desc[UR4][R4.64], R2 ;  /* 0x0000000204007986 */ /* 0x000fe2000c101b04 */
[----:B------:R-:W-:Y:S05]  /*0520*/  EXIT ;  /* 0x000000000000794d */ /* 0x000fea0003800000 */
.L_x_0:
[----:B------:R-:W-:-:S00]  /*0530*/  BRA `(.L_x_0) ;  /* 0xfffffffc00fc7947 */ /* 0x000fc0000383ffff */
[----:B------:R-:W-:-:S00]  /*0540*/  NOP ;  /* 0x0000000000007918 */ /* 0x000fc00000000000 */
        /* <DEDUP_REMOVED lines=11> */
.L_x_1:


//--------------------- .nv.constant0.triton_poi_fused_convolution_mul_sigmoid_silu_37 --------------------------
	.section	.nv.constant0.triton_poi_fused_convolution_mul_sigmoid_silu_37,"a",@progbits
	.sectionflags	@""
	.align	4
.nv.constant0.triton_poi_fused_convolution_mul_sigmoid_silu_37:
	.zero		556
